//
// Generated by NVIDIA NVVM Compiler
//
// Compiler Build ID: CL-36424714
// Cuda compilation tools, release 13.0, V13.0.88
// Based on NVVM 20.0.0
//

.version 9.0
.target sm_100
.address_size 64

	// .globl	_Z14distanceKernelPffi
.extern .func  (.param .b32 func_retval0) vprintf
(
	.param .b64 vprintf_param_0,
	.param .b64 vprintf_param_1
)
;
.global .align 1 .b8 $str[36] = {105, 32, 61, 32, 37, 50, 100, 58, 32, 100, 105, 115, 116, 32, 102, 114, 111, 109, 32, 37, 102, 32, 116, 111, 32, 37, 102, 32, 105, 115, 32, 37, 102, 46, 10};

.visible .entry _Z14distanceKernelPffi(
	.param .u64 .ptr .align 1 _Z14distanceKernelPffi_param_0,
	.param .f32 _Z14distanceKernelPffi_param_1,
	.param .u32 _Z14distanceKernelPffi_param_2
)
{
	.local .align 16 .b8 	__local_depot0[32];
	.reg .b64 	%SP;
	.reg .b64 	%SPL;
	.reg .b32 	%r<9>;
	.reg .b32 	%f<8>;
	.reg .b64 	%rd<9>;
	.reg .b64 	%fd<4>;

	mov.u64 	%SPL, __local_depot0;
	cvta.local.u64 	%SP, %SPL;
	ld.param.u64 	%rd1, [_Z14distanceKernelPffi_param_0];
	ld.param.f32 	%f1, [_Z14distanceKernelPffi_param_1];
	ld.param.u32 	%r1, [_Z14distanceKernelPffi_param_2];
	cvta.to.global.u64 	%rd2, %rd1;
	add.u64 	%rd3, %SP, 0;
	add.u64 	%rd4, %SPL, 0;
	mov.u32 	%r2, %ctaid.x;
	mov.u32 	%r3, %ntid.x;
	mov.u32 	%r4, %tid.x;
	mad.lo.s32 	%r5, %r2, %r3, %r4;
	cvt.rn.f32.s32 	%f2, %r5;
	add.s32 	%r6, %r1, -1;
	cvt.rn.f32.s32 	%f3, %r6;
	div.rn.f32 	%f4, %f2, %f3;
	sub.f32 	%f5, %f1, %f4;
	mul.f32 	%f6, %f5, %f5;
	sqrt.rn.f32 	%f7, %f6;
	mul.wide.s32 	%rd5, %r5, 4;
	add.s64 	%rd6, %rd2, %rd5;
	st.global.f32 	[%rd6], %f7;
	cvt.f64.f32 	%fd1, %f1;
	cvt.f64.f32 	%fd2, %f4;
	cvt.f64.f32 	%fd3, %f7;
	st.local.u32 	[%rd4], %r5;
	st.local.f64 	[%rd4+8], %fd1;
	st.local.v2.f64 	[%rd4+16], {%fd2, %fd3};
	mov.u64 	%rd7, $str;
	cvta.global.u64 	%rd8, %rd7;
	{ // callseq 0, 0
	.param .b64 param0;
	st.param.b64 	[param0], %rd8;
	.param .b64 param1;
	st.param.b64 	[param1], %rd3;
	.param .b32 retval0;
	call.uni (retval0), 
	vprintf, 
	(
	param0, 
	param1
	);
	ld.param.b32 	%r7, [retval0];
	} // callseq 0
	ret;

}


// ===== COMPILED SASS (sm_100) =====

	.target	sm_100

	.elftype	@"ET_EXEC"


//--------------------- .note.nv.tkinfo           --------------------------
	.section	.note.nv.tkinfo,"",@"SHT_NOTE"
	.sectionflags	@"SHF_NOTE_NV_TKINFO"
	.tkinfo
        /*0018*/ 	.word	0x00000002
        /*0030*/ 	.string	""
        /*0030*/ 	.string	"ptxas"
        /*0030*/ 	.string	"Cuda compilation tools, release 13.0, V13.0.88"
        /*0030*/ 	.string	"Build cuda_13.0.r13.0/compiler.36424714_0"
        /*0030*/ 	.string	"-arch sm_100 -m 64 "



//--------------------- .note.nv.cuinfo           --------------------------
	.section	.note.nv.cuinfo,"",@"SHT_NOTE"
	.sectionflags	@"SHF_NOTE_NV_CUINFO"
        /*0018*/ 	.short	0x0002
        /*001a*/ 	.short	0x0064
        /*001c*/ 	.short	0x0082
	.zero		2


//--------------------- .nv.info                  --------------------------
	.section	.nv.info,"",@"SHT_CUDA_INFO"
	.align	4


	//----- nvinfo : EIATTR_REGCOUNT
	.align		4
        /*0000*/ 	.byte	0x04, 0x2f
        /*0002*/ 	.short	(.L_2 - .L_1)
	.align		4
.L_1:
        /*0004*/ 	.word	index@(_Z14distanceKernelPffi)
        /*0008*/ 	.word	0x00000018


	//----- nvinfo : EIATTR_FRAME_SIZE
	.align		4
.L_2:
        /*000c*/ 	.byte	0x04, 0x11
        /*000e*/ 	.short	(.L_4 - .L_3)
	.align		4
.L_3:
        /*0010*/ 	.word	index@($__internal_1_$__cuda_sm3x_div_rn_noftz_f32_slowpath)
        /*0014*/ 	.word	0x00000020


	//----- nvinfo : EIATTR_FRAME_SIZE
	.align		4
.L_4:
        /*0018*/ 	.byte	0x04, 0x11
        /*001a*/ 	.short	(.L_6 - .L_5)
	.align		4
.L_5:
        /*001c*/ 	.word	index@($__internal_0_$__cuda_sm20_sqrt_rn_f32_slowpath)
        /*0020*/ 	.word	0x00000020


	//----- nvinfo : EIATTR_FRAME_SIZE
	.align		4
.L_6:
        /*0024*/ 	.byte	0x04, 0x11
        /*0026*/ 	.short	(.L_8 - .L_7)
	.align		4
.L_7:
        /*0028*/ 	.word	index@(_Z14distanceKernelPffi)
        /*002c*/ 	.word	0x00000020


	//----- nvinfo : EIATTR_MIN_STACK_SIZE
	.align		4
.L_8:
        /*0030*/ 	.byte	0x04, 0x12
        /*0032*/ 	.short	(.L_10 - .L_9)
	.align		4
.L_9:
        /*0034*/ 	.word	index@(_Z14distanceKernelPffi)
        /*0038*/ 	.word	0x00000020
.L_10:


//--------------------- .nv.compat                --------------------------
	.section	.nv.compat,"",@"SHT_CUDA_COMPAT_INFO"
	.align	4
        /*0000*/ 	.byte	0x02, 0x09, 0x00, 0x00, 0x02, 0x02, 0x01, 0x00, 0x02, 0x05, 0x05, 0x00, 0x03, 0x07, 0x01, 0x01
        /*0010*/ 	.byte	0x02, 0x03, 0x00, 0x00, 0x02, 0x06, 0x01, 0x00, 0x04, 0x0b, 0x08, 0x00, 0x01, 0x00, 0x00, 0x00
        /*0020*/ 	.byte	0x00, 0x00, 0x00, 0x00


//--------------------- .nv.info._Z14distanceKernelPffi --------------------------
	.section	.nv.info._Z14distanceKernelPffi,"",@"SHT_CUDA_INFO"
	.sectionflags	@""
	.align	4


	//----- nvinfo : EIATTR_CUDA_API_VERSION
	.align		4
        /*0000*/ 	.byte	0x04, 0x37
        /*0002*/ 	.short	(.L_12 - .L_11)
.L_11:
        /*0004*/ 	.word	0x00000082


	//----- nvinfo : EIATTR_KPARAM_INFO
	.align		4
.L_12:
        /*0008*/ 	.byte	0x04, 0x17
        /*000a*/ 	.short	(.L_14 - .L_13)
.L_13:
        /*000c*/ 	.word	0x00000000
        /*0010*/ 	.short	0x0002
        /*0012*/ 	.short	0x000c
        /*0014*/ 	.byte	0x00, 0xf0, 0x11, 0x00


	//----- nvinfo : EIATTR_KPARAM_INFO
	.align		4
.L_14:
        /*0018*/ 	.byte	0x04, 0x17
        /*001a*/ 	.short	(.L_16 - .L_15)
.L_15:
        /*001c*/ 	.word	0x00000000
        /*0020*/ 	.short	0x0001
        /*0022*/ 	.short	0x0008
        /*0024*/ 	.byte	0x00, 0xf0, 0x11, 0x00


	//----- nvinfo : EIATTR_KPARAM_INFO
	.align		4
.L_16:
        /*0028*/ 	.byte	0x04, 0x17
        /*002a*/ 	.short	(.L_18 - .L_17)
.L_17:
        /*002c*/ 	.word	0x00000000
        /*0030*/ 	.short	0x0000
        /*0032*/ 	.short	0x0000
        /*0034*/ 	.byte	0x00, 0xf5, 0x21, 0x00


	//----- nvinfo : EIATTR_SPARSE_MMA_MASK
	.align		4
.L_18:
        /*0038*/ 	.byte	0x03, 0x50
        /*003a*/ 	.short	0x0000


	//----- nvinfo : EIATTR_MAXREG_COUNT
	.align		4
        /*003c*/ 	.byte	0x03, 0x1b
        /*003e*/ 	.short	0x00ff


	//----- nvinfo : EIATTR_EXTERNS
	.align		4
        /*0040*/ 	.byte	0x04, 0x0f
        /*0042*/ 	.short	(.L_20 - .L_19)


	//   ....[0]....
	.align		4
.L_19:
        /*0044*/ 	.word	index@(vprintf)


	//----- nvinfo : EIATTR_MERCURY_ISA_VERSION
	.align		4
.L_20:
        /*0048*/ 	.byte	0x03, 0x5f
        /*004a*/ 	.short	0x0101


	//----- nvinfo : EIATTR_VRC_CTA_INIT_COUNT
	.align		4
        /*004c*/ 	.byte	0x02, 0x4a
	.zero		1
	.zero		1


	//----- nvinfo : EIATTR_SYSCALL_OFFSETS
	.align		4
        /*0050*/ 	.byte	0x04, 0x46
        /*0052*/ 	.short	(.L_22 - .L_21)


	//   ....[0]....
.L_21:
        /*0054*/ 	.word	0x000003f0


	//----- nvinfo : EIATTR_EXIT_INSTR_OFFSETS
	.align		4
.L_22:
        /*0058*/ 	.byte	0x04, 0x1c
        /*005a*/ 	.short	(.L_24 - .L_23)


	//   ....[0]....
.L_23:
        /*005c*/ 	.word	0x00000400


	//----- nvinfo : EIATTR_CRS_STACK_SIZE
	.align		4
.L_24:
        /*0060*/ 	.byte	0x04, 0x1e
        /*0062*/ 	.short	(.L_26 - .L_25)
.L_25:
        /*0064*/ 	.word	0x00000000


	//----- nvinfo : EIATTR_CBANK_PARAM_SIZE
	.align		4
.L_26:
        /*0068*/ 	.byte	0x03, 0x19
        /*006a*/ 	.short	0x0010


	//----- nvinfo : EIATTR_PARAM_CBANK
	.align		4
        /*006c*/ 	.byte	0x04, 0x0a
        /*006e*/ 	.short	(.L_28 - .L_27)
	.align		4
.L_27:
        /*0070*/ 	.word	index@(.nv.constant0._Z14distanceKernelPffi)
        /*0074*/ 	.short	0x0380
        /*0076*/ 	.short	0x0010


	//----- nvinfo : EIATTR_SW_WAR
	.align		4
.L_28:
        /*0078*/ 	.byte	0x04, 0x36
        /*007a*/ 	.short	(.L_30 - .L_29)
.L_29:
        /*007c*/ 	.word	0x00000008
.L_30:


//--------------------- .nv.callgraph             --------------------------
	.section	.nv.callgraph,"",@"SHT_CUDA_CALLGRAPH"
	.align	4
	.sectionentsize	8
	.align		4
        /*0000*/ 	.word	0x00000000
	.align		4
        /*0004*/ 	.word	0xffffffff
	.align		4
        /*0008*/ 	.word	index@(_Z14distanceKernelPffi)
	.align		4
        /*000c*/ 	.word	index@(vprintf)
	.align		4
        /*0010*/ 	.word	0x00000000
	.align		4
        /*0014*/ 	.word	0xfffffffe
	.align		4
        /*0018*/ 	.word	0x00000000
	.align		4
        /*001c*/ 	.word	0xfffffffd
	.align		4
        /*0020*/ 	.word	0x00000000
	.align		4
        /*0024*/ 	.word	0xfffffffc


//--------------------- .nv.constant4             --------------------------
	.section	.nv.constant4,"a",@progbits
	.align	8
	.align		8
.nv.constant4:
        /*0000*/ 	.dword	vprintf
	.align		8
        /*0008*/ 	.dword	$str


//--------------------- .text._Z14distanceKernelPffi --------------------------
	.section	.text._Z14distanceKernelPffi,"ax",@progbits
	.align	128
        .global         _Z14distanceKernelPffi
        .type           _Z14distanceKernelPffi,@function
        .size           _Z14distanceKernelPffi,(.L_x_21 - _Z14distanceKernelPffi)
        .other          _Z14distanceKernelPffi,@"STO_CUDA_ENTRY STV_DEFAULT"
_Z14distanceKernelPffi:
.text._Z14distanceKernelPffi:
[----:B------:R-:W0:Y:S01]  /*0000*/  LDC R1, c[0x0][0x37c] ;  /* 0x0000df00ff017b82 */ /* 0x000e220000000800 */
[----:B------:R-:W1:Y:S01]  /*0010*/  LDCU UR4, c[0x0][0x38c] ;  /* 0x00007180ff0477ac */ /* 0x000e620008000800 */
[----:B------:R-:W2:Y:S06]  /*0020*/  S2R R5, SR_TID.X ;  /* 0x0000000000057919 */ /* 0x000eac0000002100 */
[----:B------:R-:W2:Y:S01]  /*0030*/  S2UR UR6, SR_CTAID.X ;  /* 0x00000000000679c3 */ /* 0x000ea20000002500 */
[----:B0-----:R-:W-:Y:S01]  /*0040*/  VIADD R1, R1, 0xffffffe0 ;  /* 0xffffffe001017836 */ /* 0x001fe20000000000 */
[----:B------:R-:W0:Y:S01]  /*0050*/  LDCU UR5, c[0x0][0x2fc] ;  /* 0x00005f80ff0577ac */ /* 0x000e220008000800 */
[----:B------:R-:W-:Y:S05]  /*0060*/  BSSY.RECONVERGENT B0, `(.L_x_0) ;  /* 0x0000014000007945 */ /* 0x000fea0003800200 */
[----:B------:R-:W2:Y:S01]  /*0070*/  LDC R0, c[0x0][0x360] ;  /* 0x0000d800ff007b82 */ /* 0x000ea20000000800 */
[----:B-1----:R-:W-:-:S06]  /*0080*/  UIADD3 UR4, UPT, UPT, UR4, -0x1, URZ ;  /* 0xffffffff04047890 */ /* 0x002fcc000fffe0ff */
[----:B------:R-:W-:-:S04]  /*0090*/  I2FP.F32.S32 R3, UR4 ;  /* 0x0000000400037c45 */ /* 0x000fc80008201400 */
[----:B------:R-:W1:Y:S01]  /*00a0*/  MUFU.RCP R4, R3 ;  /* 0x0000000300047308 */ /* 0x000e620000001000 */
[----:B------:R-:W3:Y:S01]  /*00b0*/  LDCU UR4, c[0x0][0x2f8] ;  /* 0x00005f00ff0477ac */ /* 0x000ee20008000800 */
[----:B--2---:R-:W-:-:S05]  /*00c0*/  IMAD R0, R0, UR6, R5 ;  /* 0x0000000600007c24 */ /* 0x004fca000f8e0205 */
[----:B------:R-:W-:-:S04]  /*00d0*/  I2FP.F32.S32 R2, R0 ;  /* 0x0000000000027245 */ /* 0x000fc80000201400 */
[----:B------:R-:W2:Y:S01]  /*00e0*/  FCHK P0, R2, R3 ;  /* 0x0000000302007302 */ /* 0x000ea20000000000 */
[----:B-1----:R-:W-:Y:S01]  /*00f0*/  FFMA R5, -R3, R4, 1 ;  /* 0x3f80000003057423 */ /* 0x002fe20000000104 */
[----:B---3--:R-:W-:-:S03]  /*0100*/  IADD3 R6, P1, PT, R1, UR4, RZ ;  /* 0x0000000401067c10 */ /* 0x008fc6000ff3e0ff */
[----:B------:R-:W-:Y:S02]  /*0110*/  FFMA R5, R4, R5, R4 ;  /* 0x0000000504057223 */ /* 0x000fe40000000004 */
[----:B0-----:R-:W-:Y:S02]  /*0120*/  IMAD.X R7, RZ, RZ, UR5, P1 ;  /* 0x00000005ff077e24 */ /* 0x001fe400088e06ff */
[----:B------:R-:W-:-:S04]  /*0130*/  FFMA R4, R2, R5, RZ ;  /* 0x0000000502047223 */ /* 0x000fc800000000ff */
[----:B------:R-:W-:-:S04]  /*0140*/  FFMA R8, -R3, R4, R2 ;  /* 0x0000000403087223 */ /* 0x000fc80000000102 */
[----:B------:R-:W-:Y:S01]  /*0150*/  FFMA R8, R5, R8, R4 ;  /* 0x0000000805087223 */ /* 0x000fe20000000004 */
[----:B--2---:R-:W-:Y:S06]  /*0160*/  @!P0 BRA `(.L_x_1) ;  /* 0x00000000000c8947 */ /* 0x004fec0003800000 */
[----:B------:R-:W-:-:S07]  /*0170*/  MOV R4, 0x190 ;  /* 0x0000019000047802 */ /* 0x000fce0000000f00 */
[----:B------:R-:W-:Y:S05]  /*0180*/  CALL.REL.NOINC `($__internal_1_$__cuda_sm3x_div_rn_noftz_f32_slowpath) ;  /* 0x0000000000fc7944 */ /* 0x000fea0003c00000 */
[----:B------:R-:W-:-:S07]  /*0190*/  IMAD.MOV.U32 R8, RZ, RZ, R2 ;  /* 0x000000ffff087224 */ /* 0x000fce00078e0002 */
.L_x_1:
[----:B------:R-:W-:Y:S05]  /*01a0*/  BSYNC.RECONVERGENT B0 ;  /* 0x0000000000007941 */ /* 0x000fea0003800200 */
.L_x_0:
[----:B------:R-:W0:Y:S01]  /*01b0*/  LDCU UR4, c[0x0][0x388] ;  /* 0x00007100ff0477ac */ /* 0x000e220008000800 */
[----:B------:R-:W-:Y:S01]  /*01c0*/  BSSY.RECONVERGENT B0, `(.L_x_2) ;  /* 0x0000012000007945 */ /* 0x000fe20003800200 */
[----:B0-----:R-:W-:Y:S01]  /*01d0*/  FADD R2, -R8, UR4 ;  /* 0x0000000408027e21 */ /* 0x001fe20008000100 */
[----:B------:R-:W0:Y:S03]  /*01e0*/  LDCU.64 UR4, c[0x0][0x358] ;  /* 0x00006b00ff0477ac */ /* 0x000e260008000a00 */
[----:B------:R-:W-:-:S04]  /*01f0*/  FMUL R3, R2, R2 ;  /* 0x0000000202037220 */ /* 0x000fc80000400000 */
[----:B------:R-:W-:Y:S01]  /*0200*/  VIADD R2, R3, 0xf3000000 ;  /* 0xf300000003027836 */ /* 0x000fe20000000000 */
[----:B------:R1:W2:Y:S04]  /*0210*/  MUFU.RSQ R4, R3 ;  /* 0x0000000300047308 */ /* 0x0002a80000001400 */
[----:B------:R-:W-:-:S13]  /*0220*/  ISETP.GT.U32.AND P0, PT, R2, 0x727fffff, PT ;  /* 0x727fffff0200780c */ /* 0x000fda0003f04070 */
[----:B012---:R-:W-:Y:S05]  /*0230*/  @!P0 BRA `(.L_x_3) ;  /* 0x0000000000188947 */ /* 0x007fea0003800000 */
[----:B------:R-:W-:Y:S01]  /*0240*/  BSSY.RECONVERGENT B1, `(.L_x_4) ;  /* 0x0000003000017945 */ /* 0x000fe20003800200 */
[----:B------:R-:W-:-:S07]  /*0250*/  MOV R12, 0x270 ;  /* 0x00000270000c7802 */ /* 0x000fce0000000f00 */
[----:B------:R-:W-:Y:S05]  /*0260*/  CALL.REL.NOINC `($__internal_0_$__cuda_sm20_sqrt_rn_f32_slowpath) ;  /* 0x0000000000687944 */ /* 0x000fea0003c00000 */
[----:B------:R-:W-:Y:S05]  /*0270*/  BSYNC.RECONVERGENT B1 ;  /* 0x0000000000017941 */ /* 0x000fea0003800200 */
.L_x_4:
[----:B------:R-:W-:Y:S01]  /*0280*/  IMAD.MOV.U32 R2, RZ, RZ, R4 ;  /* 0x000000ffff027224 */ /* 0x000fe200078e0004 */
[----:B------:R-:W-:Y:S06]  /*0290*/  BRA `(.L_x_5) ;  /* 0x0000000000107947 */ /* 0x000fec0003800000 */
.L_x_3:
[----:B------:R-:W-:Y:S01]  /*02a0*/  FMUL.FTZ R2, R3, R4 ;  /* 0x0000000403027220 */ /* 0x000fe20000410000 */
[----:B------:R-:W-:-:S03]  /*02b0*/  FMUL.FTZ R4, R4, 0.5 ;  /* 0x3f00000004047820 */ /* 0x000fc60000410000 */
[----:B------:R-:W-:-:S04]  /*02c0*/  FFMA R3, -R2, R2, R3 ;  /* 0x0000000202037223 */ /* 0x000fc80000000103 */
[----:B------:R-:W-:-:S07]  /*02d0*/  FFMA R2, R3, R4, R2 ;  /* 0x0000000403027223 */ /* 0x000fce0000000002 */
.L_x_5:
[----:B------:R-:W-:Y:S05]  /*02e0*/  BSYNC.RECONVERGENT B0 ;  /* 0x0000000000007941 */ /* 0x000fea0003800200 */
.L_x_2:
[----:B------:R-:W0:Y:S01]  /*02f0*/  LDCU UR6, c[0x0][0x388] ;  /* 0x00007100ff0677ac */ /* 0x000e220008000800 */
[----:B------:R-:W1:Y:S01]  /*0300*/  LDC.64 R12, c[0x0][0x380] ;  /* 0x0000e000ff0c7b82 */ /* 0x000e620000000a00 */
[----:B------:R-:W-:Y:S01]  /*0310*/  F2F.F64.F32 R8, R8 ;  /* 0x0000000800087310 */ /* 0x000fe20000201800 */
[----:B------:R-:W-:Y:S01]  /*0320*/  MOV R3, 0x0 ;  /* 0x0000000000037802 */ /* 0x000fe20000000f00 */
[----:B------:R2:W-:Y:S05]  /*0330*/  STL [R1], R0 ;  /* 0x0000000001007387 */ /* 0x0005ea0000100800 */
[----:B------:R2:W3:Y:S01]  /*0340*/  LDC.64 R16, c[0x4][R3] ;  /* 0x0100000003107b82 */ /* 0x0004e20000000a00 */
[----:B------:R-:W4:Y:S08]  /*0350*/  F2F.F64.F32 R10, R2 ;  /* 0x00000002000a7310 */ /* 0x000f300000201800 */
[----:B0-----:R-:W0:Y:S01]  /*0360*/  F2F.F64.F32 R14, UR6 ;  /* 0x00000006000e7d10 */ /* 0x001e220008201800 */
[----:B------:R-:W5:Y:S01]  /*0370*/  LDCU.64 UR6, c[0x4][0x8] ;  /* 0x01000100ff0677ac */ /* 0x000f620008000a00 */
[----:B-1----:R-:W-:Y:S01]  /*0380*/  IMAD.WIDE R12, R0, 0x4, R12 ;  /* 0x00000004000c7825 */ /* 0x002fe200078e020c */
[----:B----4-:R2:W-:Y:S04]  /*0390*/  STL.128 [R1+0x10], R8 ;  /* 0x0000100801007387 */ /* 0x0105e80000100c00 */
[----:B------:R2:W-:Y:S04]  /*03a0*/  STG.E desc[UR4][R12.64], R2 ;  /* 0x000000020c007986 */ /* 0x0005e8000c101904 */
[----:B0-----:R2:W-:Y:S01]  /*03b0*/  STL.64 [R1+0x8], R14 ;  /* 0x0000080e01007387 */ /* 0x0015e20000100a00 */
[----:B-----5:R-:W-:Y:S01]  /*03c0*/  IMAD.U32 R4, RZ, RZ, UR6 ;  /* 0x00000006ff047e24 */ /* 0x020fe2000f8e00ff */
[----:B---3--:R-:W-:-:S07]  /*03d0*/  MOV R5, UR7 ;  /* 0x0000000700057c02 */ /* 0x008fce0008000f00 */
[----:B------:R-:W-:-:S07]  /*03e0*/  LEPC R20, `(.L_x_6) ;  /* 0x000000001014794e */ /* 0x000fce0000000000 */
[----:B--2---:R-:W-:Y:S05]  /*03f0*/  CALL.ABS.NOINC R16 ;  /* 0x0000000010007343 */ /* 0x004fea0003c00000 */
.L_x_6:
[----:B------:R-:W-:Y:S05]  /*0400*/  EXIT ;  /* 0x000000000000794d */ /* 0x000fea0003800000 */
        .weak           $__internal_0_$__cuda_sm20_sqrt_rn_f32_slowpath
        .type           $__internal_0_$__cuda_sm20_sqrt_rn_f32_slowpath,@function
        .size           $__internal_0_$__cuda_sm20_sqrt_rn_f32_slowpath,($__internal_1_$__cuda_sm3x_div_rn_noftz_f32_slowpath - $__internal_0_$__cuda_sm20_sqrt_rn_f32_slowpath)
$__internal_0_$__cuda_sm20_sqrt_rn_f32_slowpath:
[----:B------:R-:W-:-:S13]  /*0410*/  LOP3.LUT P0, RZ, R3, 0x7fffffff, RZ, 0xc0, !PT ;  /* 0x7fffffff03ff7812 */ /* 0x000fda000780c0ff */
[----:B------:R-:W-:Y:S05]  /*0420*/  @!P0 BRA `(.L_x_7) ;  /* 0x0000000000448947 */ /* 0x000fea0003800000 */
[----:B------:R-:W-:Y:S01]  /*0430*/  FSETP.GEU.FTZ.AND P0, PT, R3, RZ, PT ;  /* 0x000000ff0300720b */ /* 0x000fe20003f1e000 */
[----:B------:R-:W-:-:S12]  /*0440*/  IMAD.MOV.U32 R2, RZ, RZ, R3 ;  /* 0x000000ffff027224 */ /* 0x000fd800078e0003 */
[----:B------:R-:W-:Y:S01]  /*0450*/  @!P0 IMAD.MOV.U32 R3, RZ, RZ, 0x7fffffff ;  /* 0x7fffffffff038424 */ /* 0x000fe200078e00ff */
[----:B------:R-:W-:Y:S06]  /*0460*/  @!P0 BRA `(.L_x_7) ;  /* 0x0000000000348947 */ /* 0x000fec0003800000 */
[----:B------:R-:W-:-:S13]  /*0470*/  FSETP.GTU.FTZ.AND P0, PT, |R2|, +INF , PT ;  /* 0x7f8000000200780b */ /* 0x000fda0003f1c200 */
[----:B------:R-:W-:Y:S01]  /*0480*/  @P0 FADD.FTZ R3, R2, 1 ;  /* 0x3f80000002030421 */ /* 0x000fe20000010000 */
[----:B------:R-:W-:Y:S06]  /*0490*/  @P0 BRA `(.L_x_7) ;  /* 0x0000000000280947 */ /* 0x000fec0003800000 */
[----:B------:R-:W-:-:S13]  /*04a0*/  FSETP.NEU.FTZ.AND P0, PT, |R2|, +INF , PT ;  /* 0x7f8000000200780b */ /* 0x000fda0003f1d200 */
[----:B------:R-:W-:-:S04]  /*04b0*/  @P0 FFMA R4, R2, 1.84467440737095516160e+19, RZ ;  /* 0x5f80000002040823 */ /* 0x000fc800000000ff */
[----:B------:R-:W0:Y:S02]  /*04c0*/  @P0 MUFU.RSQ R3, R4 ;  /* 0x0000000400030308 */ /* 0x000e240000001400 */
[----:B0-----:R-:W-:Y:S01]  /*04d0*/  @P0 FMUL.FTZ R5, R4, R3 ;  /* 0x0000000304050220 */ /* 0x001fe20000410000 */
[----:B------:R-:W-:Y:S01]  /*04e0*/  @P0 FMUL.FTZ R11, R3, 0.5 ;  /* 0x3f000000030b0820 */ /* 0x000fe20000410000 */
[----:B------:R-:W-:Y:S02]  /*04f0*/  @!P0 IMAD.MOV.U32 R3, RZ, RZ, R2 ;  /* 0x000000ffff038224 */ /* 0x000fe400078e0002 */
[----:B------:R-:W-:-:S04]  /*0500*/  @P0 FADD.FTZ R9, -R5, -RZ ;  /* 0x800000ff05090221 */ /* 0x000fc80000010100 */
[----:B------:R-:W-:-:S04]  /*0510*/  @P0 FFMA R10, R5, R9, R4 ;  /* 0x00000009050a0223 */ /* 0x000fc80000000004 */
[----:B------:R-:W-:-:S04]  /*0520*/  @P0 FFMA R10, R10, R11, R5 ;  /* 0x0000000b0a0a0223 */ /* 0x000fc80000000005 */
[----:B------:R-:W-:-:S07]  /*0530*/  @P0 FMUL.FTZ R3, R10, 2.3283064365386962891e-10 ;  /* 0x2f8000000a030820 */ /* 0x000fce0000410000 */
.L_x_7:
[----:B------:R-:W-:Y:S02]  /*0540*/  IMAD.MOV.U32 R4, RZ, RZ, R3 ;  /* 0x000000ffff047224 */ /* 0x000fe400078e0003 */
[----:B------:R-:W-:Y:S02]  /*0550*/  HFMA2 R3, -RZ, RZ, 0, 0 ;  /* 0x00000000ff037431 */ /* 0x000fe400000001ff */
[----:B------:R-:W-:-:S04]  /*0560*/  IMAD.MOV.U32 R2, RZ, RZ, R12 ;  /* 0x000000ffff027224 */ /* 0x000fc800078e000c */
[----:B------:R-:W-:Y:S05]  /*0570*/  RET.REL.NODEC R2 `(_Z14distanceKernelPffi) ;  /* 0xfffffff802a07950 */ /* 0x000fea0003c3ffff */
        .weak           $__internal_1_$__cuda_sm3x_div_rn_noftz_f32_slowpath
        .type           $__internal_1_$__cuda_sm3x_div_rn_noftz_f32_slowpath,@function
        .size           $__internal_1_$__cuda_sm3x_div_rn_noftz_f32_slowpath,(.L_x_21 - $__internal_1_$__cuda_sm3x_div_rn_noftz_f32_slowpath)
$__internal_1_$__cuda_sm3x_div_rn_noftz_f32_slowpath:
[--C-:B------:R-:W-:Y:S01]  /*0580*/  SHF.R.U32.HI R8, RZ, 0x17, R3.reuse ;  /* 0x00000017ff087819 */ /* 0x100fe20000011603 */
[----:B------:R-:W-:Y:S01]  /*0590*/  BSSY.RECONVERGENT B1, `(.L_x_8) ;  /* 0x0000064000017945 */ /* 0x000fe20003800200 */
[--C-:B------:R-:W-:Y:S01]  /*05a0*/  SHF.R.U32.HI R5, RZ, 0x17, R2.reuse ;  /* 0x00000017ff057819 */ /* 0x100fe20000011602 */
[----:B------:R-:W-:Y:S01]  /*05b0*/  IMAD.MOV.U32 R10, RZ, RZ, R2 ;  /* 0x000000ffff0a7224 */ /* 0x000fe200078e0002 */
[----:B------:R-:W-:Y:S01]  /*05c0*/  LOP3.LUT R9, R8, 0xff, RZ, 0xc0, !PT ;  /* 0x000000ff08097812 */ /* 0x000fe200078ec0ff */
[----:B------:R-:W-:Y:S01]  /*05d0*/  IMAD.MOV.U32 R11, RZ, RZ, R3 ;  /* 0x000000ffff0b7224 */ /* 0x000fe200078e0003 */
[----:B------:R-:W-:-:S03]  /*05e0*/  LOP3.LUT R8, R5, 0xff, RZ, 0xc0, !PT ;  /* 0x000000ff05087812 */ /* 0x000fc600078ec0ff */
[----:B------:R-:W-:Y:S02]  /*05f0*/  VIADD R13, R9, 0xffffffff ;  /* 0xffffffff090d7836 */ /* 0x000fe40000000000 */
[----:B------:R-:W-:-:S03]  /*0600*/  VIADD R12, R8, 0xffffffff ;  /* 0xffffffff080c7836 */ /* 0x000fc60000000000 */
[----:B------:R-:W-:-:S04]  /*0610*/  ISETP.GT.U32.AND P0, PT, R13, 0xfd, PT ;  /* 0x000000fd0d00780c */ /* 0x000fc80003f04070 */
[----:B------:R-:W-:-:S13]  /*0620*/  ISETP.GT.U32.OR P0, PT, R12, 0xfd, P0 ;  /* 0x000000fd0c00780c */ /* 0x000fda0000704470 */
[----:B------:R-:W-:Y:S01]  /*0630*/  @!P0 MOV R5, RZ ;  /* 0x000000ff00058202 */ /* 0x000fe20000000f00 */
[----:B------:R-:W-:Y:S06]  /*0640*/  @!P0 BRA `(.L_x_9) ;  /* 0x00000000005c8947 */ /* 0x000fec0003800000 */
[----:B------:R-:W-:Y:S02]  /*0650*/  FSETP.GTU.FTZ.AND P0, PT, |R2|, +INF , PT ;  /* 0x7f8000000200780b */ /* 0x000fe40003f1c200 */
[----:B------:R-:W-:-:S04]  /*0660*/  FSETP.GTU.FTZ.AND P1, PT, |R3|, +INF , PT ;  /* 0x7f8000000300780b */ /* 0x000fc80003f3c200 */
[----:B------:R-:W-:-:S13]  /*0670*/  PLOP3.LUT P0, PT, P0, P1, PT, 0xf8, 0x8f ;  /* 0x00000000008f781c */ /* 0x000fda0000703f70 */
[----:B------:R-:W-:Y:S05]  /*0680*/  @P0 BRA `(.L_x_10) ;  /* 0x00000004004c0947 */ /* 0x000fea0003800000 */
[----:B------:R-:W-:-:S13]  /*0690*/  LOP3.LUT P0, RZ, R11, 0x7fffffff, R10, 0xc8, !PT ;  /* 0x7fffffff0bff7812 */ /* 0x000fda000780c80a */
[----:B------:R-:W-:Y:S05]  /*06a0*/  @!P0 BRA `(.L_x_11) ;  /* 0x00000004003c8947 */ /* 0x000fea0003800000 */
[C---:B------:R-:W-:Y:S02]  /*06b0*/  FSETP.NEU.FTZ.AND P2, PT, |R2|.reuse, +INF , PT ;  /* 0x7f8000000200780b */ /* 0x040fe40003f5d200 */
[----:B------:R-:W-:Y:S02]  /*06c0*/  FSETP.NEU.FTZ.AND P1, PT, |R3|, +INF , PT ;  /* 0x7f8000000300780b */ /* 0x000fe40003f3d200 */
[----:B------:R-:W-:-:S11]  /*06d0*/  FSETP.NEU.FTZ.AND P0, PT, |R2|, +INF , PT ;  /* 0x7f8000000200780b */ /* 0x000fd60003f1d200 */
[----:B------:R-:W-:Y:S05]  /*06e0*/  @!P1 BRA !P2, `(.L_x_11) ;  /* 0x00000004002c9947 */ /* 0x000fea0005000000 */
[----:B------:R-:W-:-:S04]  /*06f0*/  LOP3.LUT P2, RZ, R10, 0x7fffffff, RZ, 0xc0, !PT ;  /* 0x7fffffff0aff7812 */ /* 0x000fc8000784c0ff */
[----:B------:R-:W-:-:S13]  /*0700*/  PLOP3.LUT P1, PT, P1, P2, PT, 0x2f, 0xf2 ;  /* 0x0000000000f2781c */ /* 0x000fda0000f24577 */
[----:B------:R-:W-:Y:S05]  /*0710*/  @P1 BRA `(.L_x_12) ;  /* 0x0000000400181947 */ /* 0x000fea0003800000 */
[----:B------:R-:W-:-:S04]  /*0720*/  LOP3.LUT P1, RZ, R11, 0x7fffffff, RZ, 0xc0, !PT ;  /* 0x7fffffff0bff7812 */ /* 0x000fc8000782c0ff */
[----:B------:R-:W-:-:S13]  /*0730*/  PLOP3.LUT P0, PT, P0, P1, PT, 0x2f, 0xf2 ;  /* 0x0000000000f2781c */ /* 0x000fda0000702577 */
[----:B------:R-:W-:Y:S05]  /*0740*/  @P0 BRA `(.L_x_13) ;  /* 0x0000000400000947 */ /* 0x000fea0003800000 */
[----:B------:R-:W-:Y:S02]  /*0750*/  ISETP.GE.AND P0, PT, R12, RZ, PT ;  /* 0x000000ff0c00720c */ /* 0x000fe40003f06270 */
[----:B------:R-:W-:-:S11]  /*0760*/  ISETP.GE.AND P1, PT, R13, RZ, PT ;  /* 0x000000ff0d00720c */ /* 0x000fd60003f26270 */
[----:B------:R-:W-:Y:S02]  /*0770*/  @P0 IMAD.MOV.U32 R5, RZ, RZ, RZ ;  /* 0x000000ffff050224 */ /* 0x000fe400078e00ff */
[----:B------:R-:W-:Y:S01]  /*0780*/  @!P0 FFMA R10, R2, 1.84467440737095516160e+19, RZ ;  /* 0x5f800000020a8823 */ /* 0x000fe200000000ff */
[----:B------:R-:W-:Y:S02]  /*0790*/  @!P0 IMAD.MOV.U32 R5, RZ, RZ, -0x40 ;  /* 0xffffffc0ff058424 */ /* 0x000fe400078e00ff */
[----:B------:R-:W-:Y:S02]  /*07a0*/  @!P1 FFMA R11, R3, 1.84467440737095516160e+19, RZ ;  /* 0x5f800000030b9823 */ /* 0x000fe400000000ff */
[----:B------:R-:W-:-:S07]  /*07b0*/  @!P1 VIADD R5, R5, 0x40 ;  /* 0x0000004005059836 */ /* 0x000fce0000000000 */
.L_x_9:
[----:B------:R-:W-:Y:S01]  /*07c0*/  LEA R2, R9, 0xc0800000, 0x17 ;  /* 0xc080000009027811 */ /* 0x000fe200078eb8ff */
[----:B------:R-:W-:Y:S01]  /*07d0*/  BSSY.RECONVERGENT B2, `(.L_x_14) ;  /* 0x0000036000027945 */ /* 0x000fe20003800200 */
[----:B------:R-:W-:-:S03]  /*07e0*/  IADD3 R8, PT, PT, R8, -0x7f, RZ ;  /* 0xffffff8108087810 */ /* 0x000fc60007ffe0ff */
[----:B------:R-:W-:Y:S02]  /*07f0*/  IMAD.IADD R11, R11, 0x1, -R2 ;  /* 0x000000010b0b7824 */ /* 0x000fe400078e0a02 */
[C---:B------:R-:W-:Y:S01]  /*0800*/  IMAD R2, R8.reuse, -0x800000, R10 ;  /* 0xff80000008027824 */ /* 0x040fe200078e020a */
[----:B------:R-:W-:Y:S01]  /*0810*/  IADD3 R8, PT, PT, R8, 0x7f, -R9 ;  /* 0x0000007f08087810 */ /* 0x000fe20007ffe809 */
[----:B------:R-:W0:Y:S01]  /*0820*/  MUFU.RCP R3, R11 ;  /* 0x0000000b00037308 */ /* 0x000e220000001000 */
[----:B------:R-:W-:-:S03]  /*0830*/  FADD.FTZ R13, -R11, -RZ ;  /* 0x800000ff0b0d7221 */ /* 0x000fc60000010100 */
[----:B------:R-:W-:Y:S02]  /*0840*/  IMAD.IADD R8, R8, 0x1, R5 ;  /* 0x0000000108087824 */ /* 0x000fe400078e0205 */
[----:B0-----:R-:W-:-:S04]  /*0850*/  FFMA R12, R3, R13, 1 ;  /* 0x3f800000030c7423 */ /* 0x001fc8000000000d */
[----:B------:R-:W-:-:S04]  /*0860*/  FFMA R12, R3, R12, R3 ;  /* 0x0000000c030c7223 */ /* 0x000fc80000000003 */
[----:B------:R-:W-:-:S04]  /*0870*/  FFMA R3, R2, R12, RZ ;  /* 0x0000000c02037223 */ /* 0x000fc800000000ff */
[----:B------:R-:W-:-:S04]  /*0880*/  FFMA R10, R13, R3, R2 ;  /* 0x000000030d0a7223 */ /* 0x000fc80000000002 */
[----:B------:R-:W-:-:S04]  /*0890*/  FFMA R15, R12, R10, R3 ;  /* 0x0000000a0c0f7223 */ /* 0x000fc80000000003 */
[----:B------:R-:W-:-:S04]  /*08a0*/  FFMA R10, R13, R15, R2 ;  /* 0x0000000f0d0a7223 */ /* 0x000fc80000000002 */
[----:B------:R-:W-:-:S05]  /*08b0*/  FFMA R2, R12, R10, R15 ;  /* 0x0000000a0c027223 */ /* 0x000fca000000000f */
[----:B------:R-:W-:-:S04]  /*08c0*/  SHF.R.U32.HI R3, RZ, 0x17, R2 ;  /* 0x00000017ff037819 */ /* 0x000fc80000011602 */
[----:B------:R-:W-:-:S05]  /*08d0*/  LOP3.LUT R3, R3, 0xff, RZ, 0xc0, !PT ;  /* 0x000000ff03037812 */ /* 0x000fca00078ec0ff */
[----:B------:R-:W-:-:S04]  /*08e0*/  IMAD.IADD R9, R3, 0x1, R8 ;  /* 0x0000000103097824 */ /* 0x000fc800078e0208 */
[----:B------:R-:W-:-:S05]  /*08f0*/  VIADD R3, R9, 0xffffffff ;  /* 0xffffffff09037836 */ /* 0x000fca0000000000 */
[----:B------:R-:W-:-:S13]  /*0900*/  ISETP.GE.U32.AND P0, PT, R3, 0xfe, PT ;  /* 0x000000fe0300780c */ /* 0x000fda0003f06070 */
[----:B------:R-:W-:Y:S05]  /*0910*/  @!P0 BRA `(.L_x_15) ;  /* 0x0000000000808947 */ /* 0x000fea0003800000 */
[----:B------:R-:W-:-:S13]  /*0920*/  ISETP.GT.AND P0, PT, R9, 0xfe, PT ;  /* 0x000000fe0900780c */ /* 0x000fda0003f04270 */
[----:B------:R-:W-:Y:S05]  /*0930*/  @P0 BRA `(.L_x_16) ;  /* 0x00000000006c0947 */ /* 0x000fea0003800000 */
[----:B------:R-:W-:-:S13]  /*0940*/  ISETP.GE.AND P0, PT, R9, 0x1, PT ;  /* 0x000000010900780c */ /* 0x000fda0003f06270 */
[----:B------:R-:W-:Y:S05]  /*0950*/  @P0 BRA `(.L_x_17) ;  /* 0x0000000000740947 */ /* 0x000fea0003800000 */
[----:B------:R-:W-:Y:S02]  /*0960*/  ISETP.GE.AND P0, PT, R9, -0x18, PT ;  /* 0xffffffe80900780c */ /* 0x000fe40003f06270 */
[----:B------:R-:W-:-:S11]  /*0970*/  LOP3.LUT R2, R2, 0x80000000, RZ, 0xc0, !PT ;  /* 0x8000000002027812 */ /* 0x000fd600078ec0ff */
[----:B------:R-:W-:Y:S05]  /*0980*/  @!P0 BRA `(.L_x_17) ;  /* 0x0000000000688947 */ /* 0x000fea0003800000 */
[CCC-:B------:R-:W-:Y:S01]  /*0990*/  FFMA.RZ R3, R12.reuse, R10.reuse, R15.reuse ;  /* 0x0000000a0c037223 */ /* 0x1c0fe2000000c00f */
[CCC-:B------:R-:W-:Y:S01]  /*09a0*/  FFMA.RM R8, R12.reuse, R10.reuse, R15.reuse ;  /* 0x0000000a0c087223 */ /* 0x1c0fe2000000400f */
[C---:B------:R-:W-:Y:S02]  /*09b0*/  ISETP.NE.AND P2, PT, R9.reuse, RZ, PT ;  /* 0x000000ff0900720c */ /* 0x040fe40003f45270 */
[----:B------:R-:W-:Y:S02]  /*09c0*/  ISETP.NE.AND P1, PT, R9, RZ, PT ;  /* 0x000000ff0900720c */ /* 0x000fe40003f25270 */
[----:B------:R-:W-:Y:S01]  /*09d0*/  LOP3.LUT R5, R3, 0x7fffff, RZ, 0xc0, !PT ;  /* 0x007fffff03057812 */ /* 0x000fe200078ec0ff */
[----:B------:R-:W-:Y:S01]  /*09e0*/  FFMA.RP R3, R12, R10, R15 ;  /* 0x0000000a0c037223 */ /* 0x000fe2000000800f */
[C---:B------:R-:W-:Y:S01]  /*09f0*/  VIADD R10, R9.reuse, 0x20 ;  /* 0x00000020090a7836 */ /* 0x040fe20000000000 */
[----:B------:R-:W-:Y:S02]  /*0a00*/  IADD3 R9, PT, PT, -R9, RZ, RZ ;  /* 0x000000ff09097210 */ /* 0x000fe40007ffe1ff */
[----:B------:R-:W-:-:S02]  /*0a10*/  LOP3.LUT R5, R5, 0x800000, RZ, 0xfc, !PT ;  /* 0x0080000005057812 */ /* 0x000fc400078efcff */
[----:B------:R-:W-:Y:S02]  /*0a20*/  FSETP.NEU.FTZ.AND P0, PT, R3, R8, PT ;  /* 0x000000080300720b */ /* 0x000fe40003f1d000 */
[----:B------:R-:W-:Y:S02]  /*0a30*/  SHF.L.U32 R10, R5, R10, RZ ;  /* 0x0000000a050a7219 */ /* 0x000fe400000006ff */
[----:B------:R-:W-:Y:S02]  /*0a40*/  SEL R8, R9, RZ, P2 ;  /* 0x000000ff09087207 */ /* 0x000fe40001000000 */
[----:B------:R-:W-:Y:S02]  /*0a50*/  ISETP.NE.AND P1, PT, R10, RZ, P1 ;  /* 0x000000ff0a00720c */ /* 0x000fe40000f25270 */
[----:B------:R-:W-:Y:S02]  /*0a60*/  SHF.R.U32.HI R8, RZ, R8, R5 ;  /* 0x00000008ff087219 */ /* 0x000fe40000011605 */
[----:B------:R-:W-:-:S02]  /*0a70*/  PLOP3.LUT P0, PT, P0, P1, PT, 0xf8, 0x8f ;  /* 0x00000000008f781c */ /* 0x000fc40000703f70 */
[----:B------:R-:W-:Y:S02]  /*0a80*/  SHF.R.U32.HI R10, RZ, 0x1, R8 ;  /* 0x00000001ff0a7819 */ /* 0x000fe40000011608 */
[----:B------:R-:W-:-:S04]  /*0a90*/  SEL R3, RZ, 0x1, !P0 ;  /* 0x00000001ff037807 */ /* 0x000fc80004000000 */
[----:B------:R-:W-:-:S04]  /*0aa0*/  LOP3.LUT R3, R3, 0x1, R10, 0xf8, !PT ;  /* 0x0000000103037812 */ /* 0x000fc800078ef80a */
[----:B------:R-:W-:-:S05]  /*0ab0*/  LOP3.LUT R3, R3, R8, RZ, 0xc0, !PT ;  /* 0x0000000803037212 */ /* 0x000fca00078ec0ff */
[----:B------:R-:W-:-:S05]  /*0ac0*/  IMAD.IADD R3, R10, 0x1, R3 ;  /* 0x000000010a037824 */ /* 0x000fca00078e0203 */
[----:B------:R-:W-:Y:S01]  /*0ad0*/  LOP3.LUT R2, R3, R2, RZ, 0xfc, !PT ;  /* 0x0000000203027212 */ /* 0x000fe200078efcff */
[----:B------:R-:W-:Y:S06]  /*0ae0*/  BRA `(.L_x_17) ;  /* 0x0000000000107947 */ /* 0x000fec0003800000 */
.L_x_16:
[----:B------:R-:W-:-:S04]  /*0af0*/  LOP3.LUT R2, R2, 0x80000000, RZ, 0xc0, !PT ;  /* 0x8000000002027812 */ /* 0x000fc800078ec0ff */
[----:B------:R-:W-:Y:S01]  /*0b00*/  LOP3.LUT R2, R2, 0x7f800000, RZ, 0xfc, !PT ;  /* 0x7f80000002027812 */ /* 0x000fe200078efcff */
[----:B------:R-:W-:Y:S06]  /*0b10*/  BRA `(.L_x_17) ;  /* 0x0000000000047947 */ /* 0x000fec0003800000 */
.L_x_15:
[----:B------:R-:W-:-:S07]  /*0b20*/  IMAD R2, R8, 0x800000, R2 ;  /* 0x0080000008027824 */ /* 0x000fce00078e0202 */
.L_x_17:
[----:B------:R-:W-:Y:S05]  /*0b30*/  BSYNC.RECONVERGENT B2 ;  /* 0x0000000000027941 */ /* 0x000fea0003800200 */
.L_x_14:
[----:B------:R-:W-:Y:S05]  /*0b40*/  BRA `(.L_x_18) ;  /* 0x0000000000207947 */ /* 0x000fea0003800000 */
.L_x_13:
[----:B------:R-:W-:-:S04]  /*0b50*/  LOP3.LUT R2, R11, 0x80000000, R10, 0x48, !PT ;  /* 0x800000000b027812 */ /* 0x000fc800078e480a */
[----:B------:R-:W-:Y:S01]  /*0b60*/  LOP3.LUT R2, R2, 0x7f800000, RZ, 0xfc, !PT ;  /* 0x7f80000002027812 */ /* 0x000fe200078efcff */
[----:B------:R-:W-:Y:S06]  /*0b70*/  BRA `(.L_x_18) ;  /* 0x0000000000147947 */ /* 0x000fec0003800000 */
.L_x_12:
[----:B------:R-:W-:Y:S01]  /*0b80*/  LOP3.LUT R2, R11, 0x80000000, R10, 0x48, !PT ;  /* 0x800000000b027812 */ /* 0x000fe200078e480a */
[----:B------:R-:W-:Y:S06]  /*0b90*/  BRA `(.L_x_18) ;  /* 0x00000000000c7947 */ /* 0x000fec0003800000 */
.L_x_11:
[----:B------:R-:W0:Y:S01]  /*0ba0*/  MUFU.RSQ R2, -QNAN ;  /* 0xffc0000000027908 */ /* 0x000e220000001400 */
[----:B------:R-:W-:Y:S05]  /*0bb0*/  BRA `(.L_x_18) ;  /* 0x0000000000047947 */ /* 0x000fea0003800000 */
.L_x_10:
[----:B------:R-:W-:-:S07]  /*0bc0*/  FADD.FTZ R2, R2, R3 ;  /* 0x0000000302027221 */ /* 0x000fce0000010000 */
.L_x_18:
[----:B------:R-:W-:Y:S05]  /*0bd0*/  BSYNC.RECONVERGENT B1 ;  /* 0x0000000000017941 */ /* 0x000fea0003800200 */
.L_x_8:
[----:B------:R-:W-:-:S04]  /*0be0*/  IMAD.MOV.U32 R5, RZ, RZ, 0x0 ;  /* 0x00000000ff057424 */ /* 0x000fc800078e00ff */
[----:B0-----:R-:W-:Y:S05]  /*0bf0*/  RET.REL.NODEC R4 `(_Z14distanceKernelPffi) ;  /* 0xfffffff404007950 */ /* 0x001fea0003c3ffff */
.L_x_19:
[----:B------:R-:W-:-:S00]  /*0c00*/  BRA `(.L_x_19) ;  /* 0xfffffffc00fc7947 */ /* 0x000fc0000383ffff */
[----:B------:R-:W-:-:S00]  /*0c10*/  NOP ;  /* 0x0000000000007918 */ /* 0x000fc00000000000 */
        /* <DEDUP_REMOVED lines=14> */
.L_x_21:


//--------------------- .nv.global.init           --------------------------
	.section	.nv.global.init,"aw",@progbits
.nv.global.init:
	.type		$str,@object
	.size		$str,(.L_0 - $str)
$str:
        /*0000*/ 	.byte	0x69, 0x20, 0x3d, 0x20, 0x25, 0x32, 0x64, 0x3a, 0x20, 0x64, 0x69, 0x73, 0x74, 0x20, 0x66, 0x72
        /*0010*/ 	.byte	0x6f, 0x6d, 0x20, 0x25, 0x66, 0x20, 0x74, 0x6f, 0x20, 0x25, 0x66, 0x20, 0x69, 0x73, 0x20, 0x25
        /*0020*/ 	.byte	0x66, 0x2e, 0x0a, 0x00
.L_0:


//--------------------- .nv.shared.reserved.0     --------------------------
	.section	.nv.shared.reserved.0,"aw",@nobits
	.weak		__nv_reservedSMEM_offset_0_alias
	.size		__nv_reservedSMEM_offset_0_alias, 0, 64
	.other		__nv_reservedSMEM_offset_0_alias,@"STO_CUDA_RESERVED_SHARED STV_DEFAULT"
__nv_reservedSMEM_offset_0_alias:
	.zero		0
	.zero		64


//--------------------- .nv.constant0._Z14distanceKernelPffi --------------------------
	.section	.nv.constant0._Z14distanceKernelPffi,"a",@progbits
	.sectionflags	@""
	.align	4
.nv.constant0._Z14distanceKernelPffi:
	.zero		912


//--------------------- SYMBOLS --------------------------

	.type		.nv.reservedSmem.offset0,@object
	.size		.nv.reservedSmem.offset0,0x4
	.type		vprintf,@function
